	.headerflags	@"EF_CUDA_TEXMODE_UNIFIED EF_CUDA_64BIT_ADDRESS EF_CUDA_ACCELERATORS EF_CUDA_SM90 EF_CUDA_VIRTUAL_SM(EF_CUDA_SM90)"
	.elftype	@"ET_EXEC"


//--------------------- .nv.info                  --------------------------
	.section	.nv.info,"",@"SHT_CUDA_INFO"
	.align	4


	//----- nvinfo : EIATTR_REGCOUNT
	.align		4
        /*0000*/ 	.byte	0x04, 0x2f
        /*0002*/ 	.short	(.L_1 - .L_0)
	.align		4
.L_0:
        /*0004*/ 	.word	index@(triton_poi_fused_max_pool2d_with_indices_45)
        /*0008*/ 	.word	0x00000017


	//----- nvinfo : EIATTR_MIN_STACK_SIZE
	.align		4
.L_1:
        /*000c*/ 	.byte	0x04, 0x12
        /*000e*/ 	.short	(.L_3 - .L_2)
	.align		4
.L_2:
        /*0010*/ 	.word	index@(triton_poi_fused_max_pool2d_with_indices_45)
        /*0014*/ 	.word	0x00000000


	//----- nvinfo : EIATTR_FRAME_SIZE
	.align		4
.L_3:
        /*0018*/ 	.byte	0x04, 0x11
        /*001a*/ 	.short	(.L_5 - .L_4)
	.align		4
.L_4:
        /*001c*/ 	.word	index@(triton_poi_fused_max_pool2d_with_indices_45)
        /*0020*/ 	.word	0x00000000


	//----- nvinfo : EIATTR_MIN_STACK_SIZE
	.align		4
.L_5:
        /*0024*/ 	.byte	0x04, 0x12
        /*0026*/ 	.short	(.L_7 - .L_6)
	.align		4
.L_6:
        /*0028*/ 	.word	index@(triton_poi_fused_max_pool2d_with_indices_45)
        /*002c*/ 	.word	0x00000000
.L_7:


//--------------------- .nv.info.triton_poi_fused_max_pool2d_with_indices_45 --------------------------
	.section	.nv.info.triton_poi_fused_max_pool2d_with_indices_45,"",@"SHT_CUDA_INFO"
	.sectionflags	@""
	.align	4


	//----- nvinfo : EIATTR_CUDA_API_VERSION
	.align		4
        /*0000*/ 	.byte	0x04, 0x37
        /*0002*/ 	.short	(.L_9 - .L_8)
.L_8:
        /*0004*/ 	.word	0x0000007c


	//----- nvinfo : EIATTR_KPARAM_INFO
	.align		4
.L_9:
        /*0008*/ 	.byte	0x04, 0x17
        /*000a*/ 	.short	(.L_11 - .L_10)
.L_10:
        /*000c*/ 	.word	0x00000000
        /*0010*/ 	.short	0x0003
        /*0012*/ 	.short	0x0018
        /*0014*/ 	.byte	0x00, 0xf0, 0x11, 0x00


	//----- nvinfo : EIATTR_KPARAM_INFO
	.align		4
.L_11:
        /*0018*/ 	.byte	0x04, 0x17
        /*001a*/ 	.short	(.L_13 - .L_12)
.L_12:
        /*001c*/ 	.word	0x00000000
        /*0020*/ 	.short	0x0002
        /*0022*/ 	.short	0x0010
        /*0024*/ 	.byte	0x00, 0xf4, 0x21, 0x00


	//----- nvinfo : EIATTR_KPARAM_INFO
	.align		4
.L_13:
        /*0028*/ 	.byte	0x04, 0x17
        /*002a*/ 	.short	(.L_15 - .L_14)
.L_14:
        /*002c*/ 	.word	0x00000000
        /*0030*/ 	.short	0x0001
        /*0032*/ 	.short	0x0008
        /*0034*/ 	.byte	0x00, 0xf4, 0x21, 0x00


	//----- nvinfo : EIATTR_KPARAM_INFO
	.align		4
.L_15:
        /*0038*/ 	.byte	0x04, 0x17
        /*003a*/ 	.short	(.L_17 - .L_16)
.L_16:
        /*003c*/ 	.word	0x00000000
        /*0040*/ 	.short	0x0000
        /*0042*/ 	.short	0x0000
        /*0044*/ 	.byte	0x00, 0xf4, 0x21, 0x00


	//----- nvinfo : EIATTR_SPARSE_MMA_MASK
	.align		4
.L_17:
        /*0048*/ 	.byte	0x03, 0x50
        /*004a*/ 	.short	0x0000


	//----- nvinfo : EIATTR_MAXREG_COUNT
	.align		4
        /*004c*/ 	.byte	0x03, 0x1b
        /*004e*/ 	.short	0x00ff


	//----- nvinfo : EIATTR_EXIT_INSTR_OFFSETS
	.align		4
        /*0050*/ 	.byte	0x04, 0x1c
        /*0052*/ 	.short	(.L_19 - .L_18)


	//   ....[0]....
.L_18:
        /*0054*/ 	.word	0x00000750


	//----- nvinfo : EIATTR_REQNTID
	.align		4
.L_19:
        /*0058*/ 	.byte	0x04, 0x10
        /*005a*/ 	.short	(.L_21 - .L_20)
.L_20:
        /*005c*/ 	.word	0x00000080
        /*0060*/ 	.word	0x00000001
        /*0064*/ 	.word	0x00000001


	//----- nvinfo : EIATTR_CBANK_PARAM_SIZE
	.align		4
.L_21:
        /*0068*/ 	.byte	0x03, 0x19
        /*006a*/ 	.short	0x001c


	//----- nvinfo : EIATTR_PARAM_CBANK
	.align		4
        /*006c*/ 	.byte	0x04, 0x0a
        /*006e*/ 	.short	(.L_23 - .L_22)
	.align		4
.L_22:
        /*0070*/ 	.word	index@(.nv.constant0.triton_poi_fused_max_pool2d_with_indices_45)
        /*0074*/ 	.short	0x0210
        /*0076*/ 	.short	0x001c


	//----- nvinfo : EIATTR_SW_WAR
	.align		4
.L_23:
        /*0078*/ 	.byte	0x04, 0x36
        /*007a*/ 	.short	(.L_25 - .L_24)
.L_24:
        /*007c*/ 	.word	0x00000008
.L_25:


//--------------------- .nv.callgraph             --------------------------
	.section	.nv.callgraph,"",@"SHT_CUDA_CALLGRAPH"
	.align	4
	.sectionentsize	8
	.align		4
        /*0000*/ 	.word	0x00000000
	.align		4
        /*0004*/ 	.word	0xffffffff
	.align		4
        /*0008*/ 	.word	0x00000000
	.align		4
        /*000c*/ 	.word	0xfffffffe
	.align		4
        /*0010*/ 	.word	0x00000000
	.align		4
        /*0014*/ 	.word	0xfffffffd
	.align		4
        /*0018*/ 	.word	0x00000000
	.align		4
        /*001c*/ 	.word	0xfffffffc


//--------------------- .text.triton_poi_fused_max_pool2d_with_indices_45 --------------------------
	.section	.text.triton_poi_fused_max_pool2d_with_indices_45,"ax",@progbits
	.align	128
        .global         triton_poi_fused_max_pool2d_with_indices_45
        .type           triton_poi_fused_max_pool2d_with_indices_45,@function
        .size           triton_poi_fused_max_pool2d_with_indices_45,(.L_x_1 - triton_poi_fused_max_pool2d_with_indices_45)
        .other          triton_poi_fused_max_pool2d_with_indices_45,@"STO_CUDA_ENTRY STV_DEFAULT"
triton_poi_fused_max_pool2d_with_indices_45:
.text.triton_poi_fused_max_pool2d_with_indices_45:
[----:B------:R-:W-:Y:S01]  /*0000*/  LDC R1, c[0x0][0x28] ;  /* 0x00000a00ff017b82 */ /* 0x000fe20000000800 */
[----:B------:R-:W1:Y:S01]  /*0010*/  S2R R5, SR_TID.X ;  /* 0x0000000000057919 */ /* 0x000e620000002100 */
[----:B------:R-:W-:Y:S01]  /*0020*/  ULDC.64 UR4, c[0x0][0x208] ;  /* 0x0000820000047ab9 */ /* 0x000fe20000000a00 */
[----:B------:R-:W2:Y:S01]  /*0030*/  S2R R0, SR_CTAID.X ;  /* 0x0000000000007919 */ /* 0x000ea20000002500 */
[----:B------:R-:W-:Y:S01]  /*0040*/  CS2R R18, SRZ ;  /* 0x0000000000127805 */ /* 0x000fe2000001ff00 */
[----:B------:R-:W-:Y:S01]  /*0050*/  IMAD.MOV.U32 R20, RZ, RZ, RZ ;  /* 0x000000ffff147224 */ /* 0x000fe200078e00ff */
[----:B------:R-:W-:Y:S01]  /*0060*/  ULDC.64 UR6, c[0x0][0x220] ;  /* 0x0000880000067ab9 */ /* 0x000fe20000000a00 */
[----:B-1----:R-:W-:Y:S02]  /*0070*/  LOP3.LUT R5, R5, 0x7f, RZ, 0xc0, !PT ;  /* 0x0000007f05057812 */ /* 0x002fe400078ec0ff */
[----:B--2---:R-:W-:-:S03]  /*0080*/  SHF.R.S32.HI R2, RZ, 0x18, R0 ;  /* 0x00000018ff027819 */ /* 0x004fc60000011400 */
[----:B------:R-:W-:Y:S01]  /*0090*/  IMAD R5, R0, 0x80, R5 ;  /* 0x0000008000057824 */ /* 0x000fe200078e0205 */
[----:B------:R-:W-:-:S03]  /*00a0*/  SGXT R0, R2, 0x1 ;  /* 0x000000010200781a */ /* 0x000fc60000000200 */
[C---:B------:R-:W-:Y:S02]  /*00b0*/  VIADD R11, R5.reuse, 0xfffff600 ;  /* 0xfffff600050b7836 */ /* 0x040fe40000000000 */
[C---:B------:R-:W-:Y:S01]  /*00c0*/  VIADD R13, R5.reuse, 0xfffff800 ;  /* 0xfffff800050d7836 */ /* 0x040fe20000000000 */
[CC--:B------:R-:W-:Y:S01]  /*00d0*/  LEA.HI R2, R0.reuse, R5.reuse, RZ, 0x9 ;  /* 0x0000000500027211 */ /* 0x0c0fe200078f48ff */
[----:B------:R-:W-:Y:S01]  /*00e0*/  VIADD R15, R5, 0xfffffa00 ;  /* 0xfffffa00050f7836 */ /* 0x000fe20000000000 */
[----:B------:R-:W-:Y:S02]  /*00f0*/  LEA.HI R0, R0, R5, RZ, 0xb ;  /* 0x0000000500007211 */ /* 0x000fe400078f58ff */
[----:B------:R-:W-:Y:S02]  /*0100*/  SHF.R.S32.HI R4, RZ, 0x9, R2 ;  /* 0x00000009ff047819 */ /* 0x000fe40000011402 */
[----:B------:R-:W-:Y:S01]  /*0110*/  SHF.R.S32.HI R7, RZ, 0xb, R0 ;  /* 0x0000000bff077819 */ /* 0x000fe20000011400 */
[----:B------:R-:W1:Y:S01]  /*0120*/  LDC.64 R2, c[0x0][0x210] ;  /* 0x00008400ff027b82 */ /* 0x000e620000000a00 */
[----:B------:R-:W-:-:S02]  /*0130*/  LEA.HI R0, R4, R4, RZ, 0x2 ;  /* 0x0000000404007211 */ /* 0x000fc400078f10ff */
[----:B------:R-:W-:Y:S02]  /*0140*/  LEA.HI R6, R7, R7, RZ, 0x2 ;  /* 0x0000000707067211 */ /* 0x000fe400078f10ff */
[----:B------:R-:W-:Y:S02]  /*0150*/  LOP3.LUT R9, R0, 0xfffffffc, RZ, 0xc0, !PT ;  /* 0xfffffffc00097812 */ /* 0x000fe400078ec0ff */
[----:B------:R-:W-:-:S03]  /*0160*/  LOP3.LUT R6, R6, 0xfffffffc, RZ, 0xc0, !PT ;  /* 0xfffffffc06067812 */ /* 0x000fc600078ec0ff */
[----:B------:R-:W-:Y:S01]  /*0170*/  IMAD.IADD R0, R4, 0x1, -R9 ;  /* 0x0000000104007824 */ /* 0x000fe200078e0a09 */
[----:B------:R-:W-:Y:S01]  /*0180*/  CS2R R8, SRZ ;  /* 0x0000000000087805 */ /* 0x000fe2000001ff00 */
[----:B------:R-:W-:Y:S02]  /*0190*/  IMAD.IADD R7, R7, 0x1, -R6 ;  /* 0x0000000107077824 */ /* 0x000fe400078e0a06 */
[C---:B------:R-:W-:Y:S01]  /*01a0*/  VIADD R4, R0.reuse, 0x1 ;  /* 0x0000000100047836 */ /* 0x040fe20000000000 */
[C---:B------:R-:W-:Y:S01]  /*01b0*/  ISETP.GT.AND P2, PT, R0.reuse, RZ, PT ;  /* 0x000000ff0000720c */ /* 0x040fe20003f44270 */
[----:B------:R-:W-:Y:S01]  /*01c0*/  IMAD.MOV.U32 R6, RZ, RZ, RZ ;  /* 0x000000ffff067224 */ /* 0x000fe200078e00ff */
[----:B------:R-:W-:Y:S02]  /*01d0*/  ISETP.GT.AND P1, PT, R0, -0x1, PT ;  /* 0xffffffff0000780c */ /* 0x000fe40003f24270 */
[C---:B------:R-:W-:Y:S02]  /*01e0*/  ISETP.GT.AND P5, PT, R7.reuse, RZ, P2 ;  /* 0x000000ff0700720c */ /* 0x040fe400017a4270 */
[----:B------:R-:W-:-:S02]  /*01f0*/  ISETP.GT.AND P1, PT, R7, RZ, P1 ;  /* 0x000000ff0700720c */ /* 0x000fc40000f24270 */
[----:B------:R-:W-:Y:S01]  /*0200*/  ISETP.GE.U32.AND P0, PT, R4, 0x4, PT ;  /* 0x000000040400780c */ /* 0x000fe20003f06070 */
[----:B-1----:R-:W-:-:S03]  /*0210*/  IMAD.WIDE R10, R11, 0x4, R2 ;  /* 0x000000040b0a7825 */ /* 0x002fc600078e0202 */
[----:B------:R-:W-:Y:S01]  /*0220*/  ISETP.GT.AND P3, PT, R7, RZ, !P0 ;  /* 0x000000ff0700720c */ /* 0x000fe20004764270 */
[----:B------:R-:W-:Y:S01]  /*0230*/  IMAD.WIDE R12, R13, 0x4, R2 ;  /* 0x000000040d0c7825 */ /* 0x000fe200078e0202 */
[----:B------:R-:W-:-:S03]  /*0240*/  ISETP.GT.AND P2, PT, R7, -0x1, P2 ;  /* 0xffffffff0700780c */ /* 0x000fc60001744270 */
[----:B------:R1:W2:Y:S01]  /*0250*/  @P5 LDG.E R8, desc[UR4][R10.64] ;  /* 0x000000040a085981 */ /* 0x0002a2000c1e1900 */
[----:B------:R-:W-:-:S03]  /*0260*/  IMAD.WIDE R14, R15, 0x4, R2 ;  /* 0x000000040f0e7825 */ /* 0x000fc600078e0202 */
[----:B------:R3:W4:Y:S01]  /*0270*/  @P1 LDG.E R6, desc[UR4][R12.64] ;  /* 0x000000040c061981 */ /* 0x000722000c1e1900 */
[----:B------:R-:W-:Y:S01]  /*0280*/  LOP3.LUT R16, R7, R0, RZ, 0xfc, !PT ;  /* 0x0000000007107212 */ /* 0x000fe200078efcff */
[----:B------:R-:W-:Y:S02]  /*0290*/  VIADD R17, R5, 0xfffffe00 ;  /* 0xfffffe0005117836 */ /* 0x000fe40000000000 */
[----:B------:R-:W5:Y:S01]  /*02a0*/  @P3 LDG.E R9, desc[UR4][R14.64] ;  /* 0x000000040e093981 */ /* 0x000f62000c1e1900 */
[----:B------:R-:W-:Y:S01]  /*02b0*/  ISETP.GT.AND P4, PT, R16, -0x1, PT ;  /* 0xffffffff1000780c */ /* 0x000fe20003f84270 */
[----:B------:R-:W-:Y:S01]  /*02c0*/  IMAD.WIDE R16, R17, 0x4, R2 ;  /* 0x0000000411107825 */ /* 0x000fe200078e0202 */
[----:B------:R-:W-:-:S04]  /*02d0*/  ISETP.GT.AND P0, PT, R7, -0x1, !P0 ;  /* 0xffffffff0700780c */ /* 0x000fc80004704270 */
[----:B------:R-:W5:Y:S01]  /*02e0*/  @P2 LDG.E R18, desc[UR4][R16.64] ;  /* 0x0000000410122981 */ /* 0x000f62000c1e1900 */
[----:B-1----:R-:W-:-:S04]  /*02f0*/  IMAD.WIDE R10, R5, 0x4, R2 ;  /* 0x00000004050a7825 */ /* 0x002fc800078e0202 */
[----:B---3--:R-:W-:Y:S02]  /*0300*/  VIADD R13, R5, 0x200 ;  /* 0x00000200050d7836 */ /* 0x008fe40000000000 */
[----:B------:R1:W3:Y:S02]  /*0310*/  @P4 LDG.E R19, desc[UR4][R10.64] ;  /* 0x000000040a134981 */ /* 0x0002e4000c1e1900 */
[----:B------:R-:W-:-:S05]  /*0320*/  IMAD.WIDE R12, R13, 0x4, R2 ;  /* 0x000000040d0c7825 */ /* 0x000fca00078e0202 */
[----:B------:R-:W3:Y:S01]  /*0330*/  @P0 LDG.E R20, desc[UR4][R12.64] ;  /* 0x000000040c140981 */ /* 0x000ee2000c1e1900 */
[----:B------:R-:W-:Y:S02]  /*0340*/  VIADD R7, R7, 0x1 ;  /* 0x0000000107077836 */ /* 0x000fe40000000000 */
[----:B-1----:R-:W-:Y:S01]  /*0350*/  IMAD.MOV.U32 R10, RZ, RZ, RZ ;  /* 0x000000ffff0a7224 */ /* 0x002fe200078e00ff */
[----:B--2---:R-:W-:Y:S02]  /*0360*/  SEL R15, R8, 0xff800000, P5 ;  /* 0xff800000080f7807 */ /* 0x004fe40002800000 */
[----:B----4-:R-:W-:-:S04]  /*0370*/  SEL R6, R6, 0xff800000, P1 ;  /* 0xff80000006067807 */ /* 0x010fc80000800000 */
[C---:B------:R-:W-:Y:S02]  /*0380*/  FSETP.GT.AND P1, PT, R6.reuse, R15, PT ;  /* 0x0000000f0600720b */ /* 0x040fe40003f24000 */
[----:B-----5:R-:W-:Y:S02]  /*0390*/  SEL R9, R9, 0xff800000, P3 ;  /* 0xff80000009097807 */ /* 0x020fe40001800000 */
[----:B------:R-:W-:Y:S02]  /*03a0*/  FSETP.NAN.AND P3, PT, R6, R6, PT ;  /* 0x000000060600720b */ /* 0x000fe40003f68000 */
[----:B------:R-:W-:Y:S02]  /*03b0*/  FSETP.NAN.AND P5, PT, R9, R9, PT ;  /* 0x000000090900720b */ /* 0x000fe40003fa8000 */
[----:B------:R-:W-:-:S04]  /*03c0*/  SEL R18, R18, 0xff800000, P2 ;  /* 0xff80000012127807 */ /* 0x000fc80001000000 */
[----:B------:R-:W-:Y:S02]  /*03d0*/  FSETP.NAN.AND P6, PT, R18, R18, PT ;  /* 0x000000121200720b */ /* 0x000fe40003fc8000 */
[----:B------:R-:W-:Y:S02]  /*03e0*/  @!P1 FSEL R6, R6, R15, P3 ;  /* 0x0000000f06069208 */ /* 0x000fe40001800000 */
[----:B---3--:R-:W-:Y:S02]  /*03f0*/  SEL R19, R19, 0xff800000, P4 ;  /* 0xff80000013137807 */ /* 0x008fe40002000000 */
[----:B------:R-:W-:-:S04]  /*0400*/  FSETP.GEU.AND P3, PT, R6, R9, PT ;  /* 0x000000090600720b */ /* 0x000fc80003f6e000 */
[----:B------:R-:W-:Y:S02]  /*0410*/  @!P5 FSEL R9, R9, R6, !P3 ;  /* 0x000000060909d208 */ /* 0x000fe40005800000 */
[----:B------:R-:W-:Y:S02]  /*0420*/  FSETP.NAN.AND P5, PT, R19, R19, PT ;  /* 0x000000131300720b */ /* 0x000fe40003fa8000 */
[----:B------:R-:W-:Y:S02]  /*0430*/  FSETP.GEU.AND P2, PT, R9, R18, PT ;  /* 0x000000120900720b */ /* 0x000fe40003f4e000 */
[----:B------:R-:W-:Y:S02]  /*0440*/  SEL R6, R20, 0xff800000, P0 ;  /* 0xff80000014067807 */ /* 0x000fe40000000000 */
[----:B------:R-:W-:Y:S01]  /*0450*/  @!P6 FSEL R18, R18, R9, !P2 ;  /* 0x000000091212e208 */ /* 0x000fe20005000000 */
[----:B------:R-:W-:Y:S01]  /*0460*/  VIADD R9, R5, 0x600 ;  /* 0x0000060005097836 */ /* 0x000fe20000000000 */
[----:B------:R-:W-:-:S02]  /*0470*/  FSETP.NAN.AND P6, PT, R6, R6, PT ;  /* 0x000000060600720b */ /* 0x000fc40003fc8000 */
[----:B------:R-:W-:Y:S01]  /*0480*/  FSETP.GEU.AND P4, PT, R18, R19, PT ;  /* 0x000000131200720b */ /* 0x000fe20003f8e000 */
[----:B------:R-:W-:Y:S01]  /*0490*/  IMAD.WIDE R8, R9, 0x4, R2 ;  /* 0x0000000409087825 */ /* 0x000fe200078e0202 */
[----:B------:R-:W-:Y:S02]  /*04a0*/  ISETP.GE.U32.AND P0, PT, R7, 0x4, PT ;  /* 0x000000040700780c */ /* 0x000fe40003f06070 */
[----:B------:R-:W-:-:S04]  /*04b0*/  @!P5 FSEL R19, R19, R18, !P4 ;  /* 0x000000121313d208 */ /* 0x000fc80006000000 */
[----:B------:R-:W-:-:S04]  /*04c0*/  FSETP.GEU.AND P5, PT, R19, R6, PT ;  /* 0x000000061300720b */ /* 0x000fc80003fae000 */
[----:B------:R-:W-:Y:S02]  /*04d0*/  @!P6 FSEL R6, R6, R19, !P5 ;  /* 0x000000130606e208 */ /* 0x000fe40006800000 */
[----:B------:R-:W-:-:S13]  /*04e0*/  ISETP.GT.AND P6, PT, R0, RZ, !P0 ;  /* 0x000000ff0000720c */ /* 0x000fda00047c4270 */
[----:B------:R-:W2:Y:S01]  /*04f0*/  @P6 LDG.E R10, desc[UR4][R8.64] ;  /* 0x00000004080a6981 */ /* 0x000ea2000c1e1900 */
[----:B------:R-:W-:Y:S01]  /*0500*/  ISETP.GT.AND P0, PT, R0, -0x1, !P0 ;  /* 0xffffffff0000780c */ /* 0x000fe20004704270 */
[----:B------:R-:W-:Y:S01]  /*0510*/  VIADD R11, R5, 0x800 ;  /* 0x00000800050b7836 */ /* 0x000fe20000000000 */
[----:B------:R-:W-:Y:S01]  /*0520*/  LOP3.LUT R4, R7, R4, RZ, 0xfc, !PT ;  /* 0x0000000407047212 */ /* 0x000fe200078efcff */
[----:B------:R-:W-:Y:S02]  /*0530*/  IMAD.MOV.U32 R0, RZ, RZ, RZ ;  /* 0x000000ffff007224 */ /* 0x000fe400078e00ff */
[----:B------:R-:W-:-:S04]  /*0540*/  VIADD R13, R5, 0xa00 ;  /* 0x00000a00050d7836 */ /* 0x000fc80000000000 */
[----:B------:R-:W-:Y:S01]  /*0550*/  IMAD.WIDE R12, R13, 0x4, R2 ;  /* 0x000000040d0c7825 */ /* 0x000fe200078e0202 */
[----:B--2---:R-:W-:-:S03]  /*0560*/  SEL R7, R10, 0xff800000, P6 ;  /* 0xff8000000a077807 */ /* 0x004fc60003000000 */
[----:B------:R-:W-:Y:S01]  /*0570*/  IMAD.WIDE R10, R11, 0x4, R2 ;  /* 0x000000040b0a7825 */ /* 0x000fe200078e0202 */
[----:B------:R-:W-:Y:S01]  /*0580*/  ISETP.GE.U32.AND P6, PT, R4, 0x4, PT ;  /* 0x000000040400780c */ /* 0x000fe20003fc6070 */
[----:B------:R-:W1:Y:S03]  /*0590*/  LDC.64 R2, c[0x0][0x218] ;  /* 0x00008600ff027b82 */ /* 0x000e660000000a00 */
[----:B------:R-:W2:Y:S01]  /*05a0*/  @P0 LDG.E R0, desc[UR4][R10.64] ;  /* 0x000000040a000981 */ /* 0x000ea2000c1e1900 */
[----:B------:R-:W-:-:S08]  /*05b0*/  IMAD.MOV.U32 R4, RZ, RZ, RZ ;  /* 0x000000ffff047224 */ /* 0x000fd000078e00ff */
[----:B------:R-:W3:Y:S01]  /*05c0*/  @!P6 LDG.E R4, desc[UR4][R12.64] ;  /* 0x000000040c04e981 */ /* 0x000ee2000c1e1900 */
[----:B------:R-:W-:-:S04]  /*05d0*/  SEL R8, RZ, 0x1, !P1 ;  /* 0x00000001ff087807 */ /* 0x000fc80004800000 */
[----:B------:R-:W-:Y:S02]  /*05e0*/  SEL R8, R8, 0x2, P3 ;  /* 0x0000000208087807 */ /* 0x000fe40001800000 */
[----:B------:R-:W-:Y:S02]  /*05f0*/  FSETP.GEU.AND P3, PT, R6, R7, PT ;  /* 0x000000070600720b */ /* 0x000fe40003f6e000 */
[----:B------:R-:W-:Y:S01]  /*0600*/  SEL R8, R8, 0x3, P2 ;  /* 0x0000000308087807 */ /* 0x000fe20001000000 */
[----:B-1----:R-:W-:-:S03]  /*0610*/  IMAD.WIDE R2, R5, 0x4, R2 ;  /* 0x0000000405027825 */ /* 0x002fc600078e0202 */
[----:B------:R-:W-:-:S04]  /*0620*/  SEL R8, R8, 0x4, P4 ;  /* 0x0000000408087807 */ /* 0x000fc80002000000 */
[----:B------:R-:W-:-:S04]  /*0630*/  SEL R8, R8, 0x5, P5 ;  /* 0x0000000508087807 */ /* 0x000fc80002800000 */
[----:B------:R-:W-:Y:S02]  /*0640*/  SEL R8, R8, 0x6, P3 ;  /* 0x0000000608087807 */ /* 0x000fe40001800000 */
[----:B--2---:R-:W-:Y:S02]  /*0650*/  SEL R0, R0, 0xff800000, P0 ;  /* 0xff80000000007807 */ /* 0x004fe40000000000 */
[----:B------:R-:W-:Y:S02]  /*0660*/  FSETP.NAN.AND P0, PT, R7, R7, PT ;  /* 0x000000070700720b */ /* 0x000fe40003f08000 */
[----:B------:R-:W-:Y:S02]  /*0670*/  FSETP.NAN.AND P1, PT, R0, R0, PT ;  /* 0x000000000000720b */ /* 0x000fe40003f28000 */
[----:B---3--:R-:W-:-:S09]  /*0680*/  SEL R9, R4, 0xff800000, !P6 ;  /* 0xff80000004097807 */ /* 0x008fd20007000000 */
[----:B------:R-:W-:Y:S02]  /*0690*/  @!P0 FSEL R7, R7, R6, !P3 ;  /* 0x0000000607078208 */ /* 0x000fe40005800000 */
[----:B------:R-:W-:Y:S02]  /*06a0*/  FSETP.NAN.AND P0, PT, R9, R9, PT ;  /* 0x000000090900720b */ /* 0x000fe40003f08000 */
[----:B------:R-:W-:Y:S02]  /*06b0*/  FSETP.GEU.AND P4, PT, R7, R0, PT ;  /* 0x000000000700720b */ /* 0x000fe40003f8e000 */
[----:B------:R-:W-:Y:S02]  /*06c0*/  IADD3 R6, P2, R5, UR6, RZ ;  /* 0x0000000605067c10 */ /* 0x000fe4000ff5e0ff */
[----:B------:R-:W-:Y:S02]  /*06d0*/  @!P1 FSEL R0, R0, R7, !P4 ;  /* 0x0000000700009208 */ /* 0x000fe40006000000 */
[----:B------:R-:W-:-:S02]  /*06e0*/  SEL R8, R8, 0x7, P4 ;  /* 0x0000000708087807 */ /* 0x000fc40002000000 */
[----:B------:R-:W-:Y:S02]  /*06f0*/  FSETP.GEU.AND P1, PT, R0, R9, PT ;  /* 0x000000090000720b */ /* 0x000fe40003f2e000 */
[----:B------:R-:W-:Y:S02]  /*0700*/  LEA.HI.X.SX32 R7, R5, UR7, 0x1, P2 ;  /* 0x0000000705077c11 */ /* 0x000fe400090f0eff */
[----:B------:R-:W-:Y:S02]  /*0710*/  @!P0 SEL R9, R9, R0, !P1 ;  /* 0x0000000009098207 */ /* 0x000fe40004800000 */
[----:B------:R-:W-:-:S03]  /*0720*/  SEL R5, R8, 0x8, P1 ;  /* 0x0000000808057807 */ /* 0x000fc60000800000 */
[----:B------:R-:W-:Y:S04]  /*0730*/  STG.E desc[UR4][R2.64], R9 ;  /* 0x0000000902007986 */ /* 0x000fe8000c101904 */
[----:B------:R-:W-:Y:S01]  /*0740*/  STG.E.U8 desc[UR4][R6.64], R5 ;  /* 0x0000000506007986 */ /* 0x000fe2000c101104 */
[----:B------:R-:W-:Y:S05]  /*0750*/  EXIT ;  /* 0x000000000000794d */ /* 0x000fea0003800000 */
.L_x_0:
[----:B------:R-:W-:-:S00]  /*0760*/  BRA `(.L_x_0) ;  /* 0xfffffffc00fc7947 */ /* 0x000fc0000383ffff */
[----:B------:R-:W-:-:S00]  /*0770*/  NOP ;  /* 0x0000000000007918 */ /* 0x000fc00000000000 */
        /* <DEDUP_REMOVED lines=8> */
.L_x_1:


//--------------------- .nv.constant0.triton_poi_fused_max_pool2d_with_indices_45 --------------------------
	.section	.nv.constant0.triton_poi_fused_max_pool2d_with_indices_45,"a",@progbits
	.sectionflags	@""
	.align	4
.nv.constant0.triton_poi_fused_max_pool2d_with_indices_45:
	.zero		556
